//
// Generated by NVIDIA NVVM Compiler
//
// Compiler Build ID: CL-36424714
// Cuda compilation tools, release 13.0, V13.0.88
// Based on NVVM 20.0.0
//

.version 9.0
.target sm_100
.address_size 64

	// .globl	_Z9addKernelPiPKiS1_

.visible .entry _Z9addKernelPiPKiS1_(
	.param .u64 .ptr .align 1 _Z9addKernelPiPKiS1__param_0,
	.param .u64 .ptr .align 1 _Z9addKernelPiPKiS1__param_1,
	.param .u64 .ptr .align 1 _Z9addKernelPiPKiS1__param_2
)
{
	.reg .pred 	%p<2>;
	.reg .b32 	%r<5>;
	.reg .b64 	%rd<11>;

	ld.param.u64 	%rd1, [_Z9addKernelPiPKiS1__param_0];
	ld.param.u64 	%rd2, [_Z9addKernelPiPKiS1__param_1];
	ld.param.u64 	%rd3, [_Z9addKernelPiPKiS1__param_2];
	mov.u32 	%r1, %tid.x;
	setp.gt.u32 	%p1, %r1, 999;
	@%p1 bra 	$L__BB0_2;
	cvta.to.global.u64 	%rd4, %rd2;
	cvta.to.global.u64 	%rd5, %rd3;
	cvta.to.global.u64 	%rd6, %rd1;
	mul.wide.u32 	%rd7, %r1, 4;
	add.s64 	%rd8, %rd4, %rd7;
	ld.global.u32 	%r2, [%rd8];
	add.s64 	%rd9, %rd5, %rd7;
	ld.global.u32 	%r3, [%rd9];
	add.s32 	%r4, %r3, %r2;
	add.s64 	%rd10, %rd6, %rd7;
	st.global.u32 	[%rd10], %r4;
$L__BB0_2:
	ret;

}


// ===== COMPILED SASS (sm_100) =====

	.target	sm_100

	.elftype	@"ET_EXEC"


//--------------------- .note.nv.tkinfo           --------------------------
	.section	.note.nv.tkinfo,"",@"SHT_NOTE"
	.sectionflags	@"SHF_NOTE_NV_TKINFO"
	.tkinfo
        /*0018*/ 	.word	0x00000002
        /*0030*/ 	.string	""
        /*0030*/ 	.string	"ptxas"
        /*0030*/ 	.string	"Cuda compilation tools, release 13.0, V13.0.88"
        /*0030*/ 	.string	"Build cuda_13.0.r13.0/compiler.36424714_0"
        /*0030*/ 	.string	"-arch sm_100 -m 64 "



//--------------------- .note.nv.cuinfo           --------------------------
	.section	.note.nv.cuinfo,"",@"SHT_NOTE"
	.sectionflags	@"SHF_NOTE_NV_CUINFO"
        /*0018*/ 	.short	0x0002
        /*001a*/ 	.short	0x0064
        /*001c*/ 	.short	0x0082
	.zero		2


//--------------------- .nv.info                  --------------------------
	.section	.nv.info,"",@"SHT_CUDA_INFO"
	.align	4


	//----- nvinfo : EIATTR_REGCOUNT
	.align		4
        /*0000*/ 	.byte	0x04, 0x2f
        /*0002*/ 	.short	(.L_1 - .L_0)
	.align		4
.L_0:
        /*0004*/ 	.word	index@(_Z9addKernelPiPKiS1_)
        /*0008*/ 	.word	0x0000000c


	//----- nvinfo : EIATTR_FRAME_SIZE
	.align		4
.L_1:
        /*000c*/ 	.byte	0x04, 0x11
        /*000e*/ 	.short	(.L_3 - .L_2)
	.align		4
.L_2:
        /*0010*/ 	.word	index@(_Z9addKernelPiPKiS1_)
        /*0014*/ 	.word	0x00000000


	//----- nvinfo : EIATTR_MIN_STACK_SIZE
	.align		4
.L_3:
        /*0018*/ 	.byte	0x04, 0x12
        /*001a*/ 	.short	(.L_5 - .L_4)
	.align		4
.L_4:
        /*001c*/ 	.word	index@(_Z9addKernelPiPKiS1_)
        /*0020*/ 	.word	0x00000000
.L_5:


//--------------------- .nv.compat                --------------------------
	.section	.nv.compat,"",@"SHT_CUDA_COMPAT_INFO"
	.align	4
        /*0000*/ 	.byte	0x02, 0x09, 0x00, 0x00, 0x02, 0x02, 0x01, 0x00, 0x02, 0x05, 0x05, 0x00, 0x03, 0x07, 0x01, 0x01
        /*0010*/ 	.byte	0x02, 0x03, 0x00, 0x00, 0x02, 0x06, 0x01, 0x00, 0x04, 0x0b, 0x08, 0x00, 0x09, 0x00, 0x00, 0x00
        /*0020*/ 	.byte	0x00, 0x00, 0x00, 0x00


//--------------------- .nv.info._Z9addKernelPiPKiS1_ --------------------------
	.section	.nv.info._Z9addKernelPiPKiS1_,"",@"SHT_CUDA_INFO"
	.sectionflags	@""
	.align	4


	//----- nvinfo : EIATTR_CUDA_API_VERSION
	.align		4
        /*0000*/ 	.byte	0x04, 0x37
        /*0002*/ 	.short	(.L_7 - .L_6)
.L_6:
        /*0004*/ 	.word	0x00000082


	//----- nvinfo : EIATTR_KPARAM_INFO
	.align		4
.L_7:
        /*0008*/ 	.byte	0x04, 0x17
        /*000a*/ 	.short	(.L_9 - .L_8)
.L_8:
        /*000c*/ 	.word	0x00000000
        /*0010*/ 	.short	0x0002
        /*0012*/ 	.short	0x0010
        /*0014*/ 	.byte	0x00, 0xf5, 0x21, 0x00


	//----- nvinfo : EIATTR_KPARAM_INFO
	.align		4
.L_9:
        /*0018*/ 	.byte	0x04, 0x17
        /*001a*/ 	.short	(.L_11 - .L_10)
.L_10:
        /*001c*/ 	.word	0x00000000
        /*0020*/ 	.short	0x0001
        /*0022*/ 	.short	0x0008
        /*0024*/ 	.byte	0x00, 0xf5, 0x21, 0x00


	//----- nvinfo : EIATTR_KPARAM_INFO
	.align		4
.L_11:
        /*0028*/ 	.byte	0x04, 0x17
        /*002a*/ 	.short	(.L_13 - .L_12)
.L_12:
        /*002c*/ 	.word	0x00000000
        /*0030*/ 	.short	0x0000
        /*0032*/ 	.short	0x0000
        /*0034*/ 	.byte	0x00, 0xf5, 0x21, 0x00


	//----- nvinfo : EIATTR_SPARSE_MMA_MASK
	.align		4
.L_13:
        /*0038*/ 	.byte	0x03, 0x50
        /*003a*/ 	.short	0x0000


	//----- nvinfo : EIATTR_MAXREG_COUNT
	.align		4
        /*003c*/ 	.byte	0x03, 0x1b
        /*003e*/ 	.short	0x00ff


	//----- nvinfo : EIATTR_MERCURY_ISA_VERSION
	.align		4
        /*0040*/ 	.byte	0x03, 0x5f
        /*0042*/ 	.short	0x0101


	//----- nvinfo : EIATTR_VRC_CTA_INIT_COUNT
	.align		4
        /*0044*/ 	.byte	0x02, 0x4a
	.zero		1
	.zero		1


	//----- nvinfo : EIATTR_EXIT_INSTR_OFFSETS
	.align		4
        /*0048*/ 	.byte	0x04, 0x1c
        /*004a*/ 	.short	(.L_15 - .L_14)


	//   ....[0]....
.L_14:
        /*004c*/ 	.word	0x00000030


	//   ....[1]....
        /*0050*/ 	.word	0x000000f0


	//----- nvinfo : EIATTR_CBANK_PARAM_SIZE
	.align		4
.L_15:
        /*0054*/ 	.byte	0x03, 0x19
        /*0056*/ 	.short	0x0018


	//----- nvinfo : EIATTR_PARAM_CBANK
	.align		4
        /*0058*/ 	.byte	0x04, 0x0a
        /*005a*/ 	.short	(.L_17 - .L_16)
	.align		4
.L_16:
        /*005c*/ 	.word	index@(.nv.constant0._Z9addKernelPiPKiS1_)
        /*0060*/ 	.short	0x0380
        /*0062*/ 	.short	0x0018


	//----- nvinfo : EIATTR_SW_WAR
	.align		4
.L_17:
        /*0064*/ 	.byte	0x04, 0x36
        /*0066*/ 	.short	(.L_19 - .L_18)
.L_18:
        /*0068*/ 	.word	0x00000008
.L_19:


//--------------------- .nv.callgraph             --------------------------
	.section	.nv.callgraph,"",@"SHT_CUDA_CALLGRAPH"
	.align	4
	.sectionentsize	8
	.align		4
        /*0000*/ 	.word	0x00000000
	.align		4
        /*0004*/ 	.word	0xffffffff
	.align		4
        /*0008*/ 	.word	0x00000000
	.align		4
        /*000c*/ 	.word	0xfffffffe
	.align		4
        /*0010*/ 	.word	0x00000000
	.align		4
        /*0014*/ 	.word	0xfffffffd
	.align		4
        /*0018*/ 	.word	0x00000000
	.align		4
        /*001c*/ 	.word	0xfffffffc


//--------------------- .text._Z9addKernelPiPKiS1_ --------------------------
	.section	.text._Z9addKernelPiPKiS1_,"ax",@progbits
	.align	128
        .global         _Z9addKernelPiPKiS1_
        .type           _Z9addKernelPiPKiS1_,@function
        .size           _Z9addKernelPiPKiS1_,(.L_x_1 - _Z9addKernelPiPKiS1_)
        .other          _Z9addKernelPiPKiS1_,@"STO_CUDA_ENTRY STV_DEFAULT"
_Z9addKernelPiPKiS1_:
.text._Z9addKernelPiPKiS1_:
[----:B------:R-:W-:Y:S01]  /*0000*/  LDC R1, c[0x0][0x37c] ;  /* 0x0000df00ff017b82 */ /* 0x000fe20000000800 */
[----:B------:R-:W0:Y:S02]  /*0010*/  S2R R9, SR_TID.X ;  /* 0x0000000000097919 */ /* 0x000e240000002100 */
[----:B0-----:R-:W-:-:S13]  /*0020*/  ISETP.GT.U32.AND P0, PT, R9, 0x3e7, PT ;  /* 0x000003e70900780c */ /* 0x001fda0003f04070 */
[----:B------:R-:W-:Y:S05]  /*0030*/  @P0 EXIT ;  /* 0x000000000000094d */ /* 0x000fea0003800000 */
[----:B------:R-:W0:Y:S01]  /*0040*/  LDC.64 R2, c[0x0][0x388] ;  /* 0x0000e200ff027b82 */ /* 0x000e220000000a00 */
[----:B------:R-:W1:Y:S07]  /*0050*/  LDCU.64 UR4, c[0x0][0x358] ;  /* 0x00006b00ff0477ac */ /* 0x000e6e0008000a00 */
[----:B------:R-:W2:Y:S08]  /*0060*/  LDC.64 R4, c[0x0][0x390] ;  /* 0x0000e400ff047b82 */ /* 0x000eb00000000a00 */
[----:B------:R-:W3:Y:S01]  /*0070*/  LDC.64 R6, c[0x0][0x380] ;  /* 0x0000e000ff067b82 */ /* 0x000ee20000000a00 */
[----:B0-----:R-:W-:-:S06]  /*0080*/  IMAD.WIDE.U32 R2, R9, 0x4, R2 ;  /* 0x0000000409027825 */ /* 0x001fcc00078e0002 */
[----:B-1----:R-:W4:Y:S01]  /*0090*/  LDG.E R2, desc[UR4][R2.64] ;  /* 0x0000000402027981 */ /* 0x002f22000c1e1900 */
[----:B--2---:R-:W-:-:S06]  /*00a0*/  IMAD.WIDE.U32 R4, R9, 0x4, R4 ;  /* 0x0000000409047825 */ /* 0x004fcc00078e0004 */
[----:B------:R-:W4:Y:S01]  /*00b0*/  LDG.E R5, desc[UR4][R4.64] ;  /* 0x0000000404057981 */ /* 0x000f22000c1e1900 */
[----:B---3--:R-:W-:Y:S01]  /*00c0*/  IMAD.WIDE.U32 R6, R9, 0x4, R6 ;  /* 0x0000000409067825 */ /* 0x008fe200078e0006 */
[----:B----4-:R-:W-:-:S05]  /*00d0*/  IADD3 R9, PT, PT, R2, R5, RZ ;  /* 0x0000000502097210 */ /* 0x010fca0007ffe0ff */
[----:B------:R-:W-:Y:S01]  /*00e0*/  STG.E desc[UR4][R6.64], R9 ;  /* 0x0000000906007986 */ /* 0x000fe2000c101904 */
[----:B------:R-:W-:Y:S05]  /*00f0*/  EXIT ;  /* 0x000000000000794d */ /* 0x000fea0003800000 */
.L_x_0:
[----:B------:R-:W-:-:S00]  /*0100*/  BRA `(.L_x_0) ;  /* 0xfffffffc00fc7947 */ /* 0x000fc0000383ffff */
[----:B------:R-:W-:-:S00]  /*0110*/  NOP ;  /* 0x0000000000007918 */ /* 0x000fc00000000000 */
        /* <DEDUP_REMOVED lines=14> */
.L_x_1:


//--------------------- .nv.shared.reserved.0     --------------------------
	.section	.nv.shared.reserved.0,"aw",@nobits
	.weak		__nv_reservedSMEM_offset_0_alias
	.size		__nv_reservedSMEM_offset_0_alias, 0, 64
	.other		__nv_reservedSMEM_offset_0_alias,@"STO_CUDA_RESERVED_SHARED STV_DEFAULT"
__nv_reservedSMEM_offset_0_alias:
	.zero		0
	.zero		64


//--------------------- .nv.constant0._Z9addKernelPiPKiS1_ --------------------------
	.section	.nv.constant0._Z9addKernelPiPKiS1_,"a",@progbits
	.sectionflags	@""
	.align	4
.nv.constant0._Z9addKernelPiPKiS1_:
	.zero		920


//--------------------- SYMBOLS --------------------------

	.type		.nv.reservedSmem.offset0,@object
	.size		.nv.reservedSmem.offset0,0x4
